//
// Generated by NVIDIA NVVM Compiler
//
// Compiler Build ID: CL-36424714
// Cuda compilation tools, release 13.0, V13.0.88
// Based on NVVM 20.0.0
//

.version 9.0
.target sm_100
.address_size 64

	// .globl	_Z8timeStepP8particleii

.visible .entry _Z8timeStepP8particleii(
	.param .u64 .ptr .align 1 _Z8timeStepP8particleii_param_0,
	.param .u32 _Z8timeStepP8particleii_param_1,
	.param .u32 _Z8timeStepP8particleii_param_2
)
{
	.reg .pred 	%p<2>;
	.reg .b32 	%r<13>;
	.reg .b32 	%f<10>;
	.reg .b64 	%rd<5>;

	ld.param.u64 	%rd1, [_Z8timeStepP8particleii_param_0];
	ld.param.u32 	%r2, [_Z8timeStepP8particleii_param_1];
	ld.param.u32 	%r3, [_Z8timeStepP8particleii_param_2];
	mov.u32 	%r4, %tid.x;
	mov.u32 	%r5, %ctaid.x;
	mov.u32 	%r6, %ntid.x;
	mad.lo.s32 	%r1, %r5, %r6, %r4;
	setp.ge.s32 	%p1, %r1, %r3;
	@%p1 bra 	$L__BB0_2;
	cvta.to.global.u64 	%rd2, %rd1;
	mad.lo.s32 	%r7, %r1, 3, %r2;
	rem.s32 	%r8, %r7, %r3;
	cvt.rn.f32.s32 	%f1, %r8;
	mul.wide.s32 	%rd3, %r1, 24;
	add.s64 	%rd4, %rd2, %rd3;
	st.global.f32 	[%rd4+12], %f1;
	add.s32 	%r9, %r7, %r1;
	rem.s32 	%r10, %r9, %r3;
	cvt.rn.f32.s32 	%f2, %r10;
	st.global.f32 	[%rd4+16], %f2;
	add.s32 	%r11, %r9, %r1;
	rem.s32 	%r12, %r11, %r3;
	cvt.rn.f32.s32 	%f3, %r12;
	st.global.f32 	[%rd4+20], %f3;
	ld.global.f32 	%f4, [%rd4];
	add.f32 	%f5, %f4, %f1;
	st.global.f32 	[%rd4], %f5;
	ld.global.f32 	%f6, [%rd4+4];
	add.f32 	%f7, %f6, %f2;
	st.global.f32 	[%rd4+4], %f7;
	ld.global.f32 	%f8, [%rd4+8];
	add.f32 	%f9, %f8, %f3;
	st.global.f32 	[%rd4+8], %f9;
$L__BB0_2:
	ret;

}


// ===== COMPILED SASS (sm_100) =====

	.target	sm_100

	.elftype	@"ET_EXEC"


//--------------------- .note.nv.tkinfo           --------------------------
	.section	.note.nv.tkinfo,"",@"SHT_NOTE"
	.sectionflags	@"SHF_NOTE_NV_TKINFO"
	.tkinfo
        /*0018*/ 	.word	0x00000002
        /*0030*/ 	.string	""
        /*0030*/ 	.string	"ptxas"
        /*0030*/ 	.string	"Cuda compilation tools, release 13.0, V13.0.88"
        /*0030*/ 	.string	"Build cuda_13.0.r13.0/compiler.36424714_0"
        /*0030*/ 	.string	"-arch sm_100 -m 64 "



//--------------------- .note.nv.cuinfo           --------------------------
	.section	.note.nv.cuinfo,"",@"SHT_NOTE"
	.sectionflags	@"SHF_NOTE_NV_CUINFO"
        /*0018*/ 	.short	0x0002
        /*001a*/ 	.short	0x0064
        /*001c*/ 	.short	0x0082
	.zero		2


//--------------------- .nv.info                  --------------------------
	.section	.nv.info,"",@"SHT_CUDA_INFO"
	.align	4


	//----- nvinfo : EIATTR_REGCOUNT
	.align		4
        /*0000*/ 	.byte	0x04, 0x2f
        /*0002*/ 	.short	(.L_1 - .L_0)
	.align		4
.L_0:
        /*0004*/ 	.word	index@(_Z8timeStepP8particleii)
        /*0008*/ 	.word	0x00000015


	//----- nvinfo : EIATTR_FRAME_SIZE
	.align		4
.L_1:
        /*000c*/ 	.byte	0x04, 0x11
        /*000e*/ 	.short	(.L_3 - .L_2)
	.align		4
.L_2:
        /*0010*/ 	.word	index@(_Z8timeStepP8particleii)
        /*0014*/ 	.word	0x00000000


	//----- nvinfo : EIATTR_MIN_STACK_SIZE
	.align		4
.L_3:
        /*0018*/ 	.byte	0x04, 0x12
        /*001a*/ 	.short	(.L_5 - .L_4)
	.align		4
.L_4:
        /*001c*/ 	.word	index@(_Z8timeStepP8particleii)
        /*0020*/ 	.word	0x00000000
.L_5:


//--------------------- .nv.compat                --------------------------
	.section	.nv.compat,"",@"SHT_CUDA_COMPAT_INFO"
	.align	4
        /*0000*/ 	.byte	0x02, 0x09, 0x00, 0x00, 0x02, 0x02, 0x01, 0x00, 0x02, 0x05, 0x05, 0x00, 0x03, 0x07, 0x01, 0x01
        /*0010*/ 	.byte	0x02, 0x03, 0x00, 0x00, 0x02, 0x06, 0x01, 0x00, 0x04, 0x0b, 0x08, 0x00, 0x09, 0x00, 0x00, 0x00
        /*0020*/ 	.byte	0x00, 0x00, 0x00, 0x00


//--------------------- .nv.info._Z8timeStepP8particleii --------------------------
	.section	.nv.info._Z8timeStepP8particleii,"",@"SHT_CUDA_INFO"
	.sectionflags	@""
	.align	4


	//----- nvinfo : EIATTR_CUDA_API_VERSION
	.align		4
        /*0000*/ 	.byte	0x04, 0x37
        /*0002*/ 	.short	(.L_7 - .L_6)
.L_6:
        /*0004*/ 	.word	0x00000082


	//----- nvinfo : EIATTR_KPARAM_INFO
	.align		4
.L_7:
        /*0008*/ 	.byte	0x04, 0x17
        /*000a*/ 	.short	(.L_9 - .L_8)
.L_8:
        /*000c*/ 	.word	0x00000000
        /*0010*/ 	.short	0x0002
        /*0012*/ 	.short	0x000c
        /*0014*/ 	.byte	0x00, 0xf0, 0x11, 0x00


	//----- nvinfo : EIATTR_KPARAM_INFO
	.align		4
.L_9:
        /*0018*/ 	.byte	0x04, 0x17
        /*001a*/ 	.short	(.L_11 - .L_10)
.L_10:
        /*001c*/ 	.word	0x00000000
        /*0020*/ 	.short	0x0001
        /*0022*/ 	.short	0x0008
        /*0024*/ 	.byte	0x00, 0xf0, 0x11, 0x00


	//----- nvinfo : EIATTR_KPARAM_INFO
	.align		4
.L_11:
        /*0028*/ 	.byte	0x04, 0x17
        /*002a*/ 	.short	(.L_13 - .L_12)
.L_12:
        /*002c*/ 	.word	0x00000000
        /*0030*/ 	.short	0x0000
        /*0032*/ 	.short	0x0000
        /*0034*/ 	.byte	0x00, 0xf5, 0x21, 0x00


	//----- nvinfo : EIATTR_SPARSE_MMA_MASK
	.align		4
.L_13:
        /*0038*/ 	.byte	0x03, 0x50
        /*003a*/ 	.short	0x0000


	//----- nvinfo : EIATTR_MAXREG_COUNT
	.align		4
        /*003c*/ 	.byte	0x03, 0x1b
        /*003e*/ 	.short	0x00ff


	//----- nvinfo : EIATTR_MERCURY_ISA_VERSION
	.align		4
        /*0040*/ 	.byte	0x03, 0x5f
        /*0042*/ 	.short	0x0101


	//----- nvinfo : EIATTR_VRC_CTA_INIT_COUNT
	.align		4
        /*0044*/ 	.byte	0x02, 0x4a
	.zero		1
	.zero		1


	//----- nvinfo : EIATTR_EXIT_INSTR_OFFSETS
	.align		4
        /*0048*/ 	.byte	0x04, 0x1c
        /*004a*/ 	.short	(.L_15 - .L_14)


	//   ....[0]....
.L_14:
        /*004c*/ 	.word	0x00000070


	//   ....[1]....
        /*0050*/ 	.word	0x000004a0


	//----- nvinfo : EIATTR_CBANK_PARAM_SIZE
	.align		4
.L_15:
        /*0054*/ 	.byte	0x03, 0x19
        /*0056*/ 	.short	0x0010


	//----- nvinfo : EIATTR_PARAM_CBANK
	.align		4
        /*0058*/ 	.byte	0x04, 0x0a
        /*005a*/ 	.short	(.L_17 - .L_16)
	.align		4
.L_16:
        /*005c*/ 	.word	index@(.nv.constant0._Z8timeStepP8particleii)
        /*0060*/ 	.short	0x0380
        /*0062*/ 	.short	0x0010


	//----- nvinfo : EIATTR_SW_WAR
	.align		4
.L_17:
        /*0064*/ 	.byte	0x04, 0x36
        /*0066*/ 	.short	(.L_19 - .L_18)
.L_18:
        /*0068*/ 	.word	0x00000008
.L_19:


//--------------------- .nv.callgraph             --------------------------
	.section	.nv.callgraph,"",@"SHT_CUDA_CALLGRAPH"
	.align	4
	.sectionentsize	8
	.align		4
        /*0000*/ 	.word	0x00000000
	.align		4
        /*0004*/ 	.word	0xffffffff
	.align		4
        /*0008*/ 	.word	0x00000000
	.align		4
        /*000c*/ 	.word	0xfffffffe
	.align		4
        /*0010*/ 	.word	0x00000000
	.align		4
        /*0014*/ 	.word	0xfffffffd
	.align		4
        /*0018*/ 	.word	0x00000000
	.align		4
        /*001c*/ 	.word	0xfffffffc


//--------------------- .text._Z8timeStepP8particleii --------------------------
	.section	.text._Z8timeStepP8particleii,"ax",@progbits
	.align	128
        .global         _Z8timeStepP8particleii
        .type           _Z8timeStepP8particleii,@function
        .size           _Z8timeStepP8particleii,(.L_x_1 - _Z8timeStepP8particleii)
        .other          _Z8timeStepP8particleii,@"STO_CUDA_ENTRY STV_DEFAULT"
_Z8timeStepP8particleii:
.text._Z8timeStepP8particleii:
[----:B------:R-:W-:Y:S01]  /*0000*/  LDC R1, c[0x0][0x37c] ;  /* 0x0000df00ff017b82 */ /* 0x000fe20000000800 */
[----:B------:R-:W0:Y:S07]  /*0010*/  S2R R13, SR_TID.X ;  /* 0x00000000000d7919 */ /* 0x000e2e0000002100 */
[----:B------:R-:W0:Y:S08]  /*0020*/  S2UR UR4, SR_CTAID.X ;  /* 0x00000000000479c3 */ /* 0x000e300000002500 */
[----:B------:R-:W0:Y:S08]  /*0030*/  LDC R0, c[0x0][0x360] ;  /* 0x0000d800ff007b82 */ /* 0x000e300000000800 */
[----:B------:R-:W1:Y:S01]  /*0040*/  LDC R6, c[0x0][0x38c] ;  /* 0x0000e300ff067b82 */ /* 0x000e620000000800 */
[----:B0-----:R-:W-:-:S05]  /*0050*/  IMAD R13, R0, UR4, R13 ;  /* 0x00000004000d7c24 */ /* 0x001fca000f8e020d */
[----:B-1----:R-:W-:-:S13]  /*0060*/  ISETP.GE.AND P0, PT, R13, R6, PT ;  /* 0x000000060d00720c */ /* 0x002fda0003f06270 */
[----:B------:R-:W-:Y:S05]  /*0070*/  @P0 EXIT ;  /* 0x000000000000094d */ /* 0x000fea0003800000 */
[----:B------:R-:W0:Y:S01]  /*0080*/  LDC.64 R2, c[0x0][0x380] ;  /* 0x0000e000ff027b82 */ /* 0x000e220000000a00 */
[----:B------:R-:W1:Y:S01]  /*0090*/  LDCU.64 UR4, c[0x0][0x358] ;  /* 0x00006b00ff0477ac */ /* 0x000e620008000a00 */
[----:B------:R-:W-:-:S06]  /*00a0*/  IABS R7, R6 ;  /* 0x0000000600077213 */ /* 0x000fcc0000000000 */
[----:B------:R-:W2:Y:S01]  /*00b0*/  LDC R10, c[0x0][0x388] ;  /* 0x0000e200ff0a7b82 */ /* 0x000ea20000000800 */
[----:B0-----:R-:W-:-:S05]  /*00c0*/  IMAD.WIDE R2, R13, 0x18, R2 ;  /* 0x000000180d027825 */ /* 0x001fca00078e0202 */
[----:B-1----:R-:W3:Y:S04]  /*00d0*/  LDG.E R5, desc[UR4][R2.64] ;  /* 0x0000000402057981 */ /* 0x002ee8000c1e1900 */
[----:B------:R-:W4:Y:S04]  /*00e0*/  LDG.E R4, desc[UR4][R2.64+0x4] ;  /* 0x0000040402047981 */ /* 0x000f28000c1e1900 */
[----:B------:R-:W5:Y:S01]  /*00f0*/  LDG.E R0, desc[UR4][R2.64+0x8] ;  /* 0x0000080402007981 */ /* 0x000f62000c1e1900 */
[----:B------:R-:W0:Y:S01]  /*0100*/  I2F.RP R14, R7 ;  /* 0x00000007000e7306 */ /* 0x000e220000209400 */
[----:B--2---:R-:W-:-:S05]  /*0110*/  IMAD R10, R13, 0x3, R10 ;  /* 0x000000030d0a7824 */ /* 0x004fca00078e020a */
[----:B------:R-:W-:-:S04]  /*0120*/  IADD3 R11, PT, PT, R13, R10, RZ ;  /* 0x0000000a0d0b7210 */ /* 0x000fc80007ffe0ff */
[----:B------:R-:W-:Y:S01]  /*0130*/  IABS R15, R11 ;  /* 0x0000000b000f7213 */ /* 0x000fe20000000000 */
[----:B------:R-:W-:Y:S01]  /*0140*/  IMAD.IADD R12, R13, 0x1, R11 ;  /* 0x000000010d0c7824 */ /* 0x000fe200078e020b */
[----:B0-----:R-:W0:Y:S04]  /*0150*/  MUFU.RCP R14, R14 ;  /* 0x0000000e000e7308 */ /* 0x001e280000001000 */
[----:B------:R-:W-:Y:S01]  /*0160*/  IABS R17, R12 ;  /* 0x0000000c00117213 */ /* 0x000fe20000000000 */
[----:B0-----:R-:W-:Y:S01]  /*0170*/  VIADD R8, R14, 0xffffffe ;  /* 0x0ffffffe0e087836 */ /* 0x001fe20000000000 */
[----:B------:R-:W-:-:S03]  /*0180*/  IABS R14, R10 ;  /* 0x0000000a000e7213 */ /* 0x000fc60000000000 */
[----:B------:R0:W1:Y:S02]  /*0190*/  F2I.FTZ.U32.TRUNC.NTZ R9, R8 ;  /* 0x0000000800097305 */ /* 0x000064000021f000 */
[----:B0-----:R-:W-:Y:S02]  /*01a0*/  IMAD.MOV.U32 R8, RZ, RZ, RZ ;  /* 0x000000ffff087224 */ /* 0x001fe400078e00ff */
[----:B-1----:R-:W-:-:S04]  /*01b0*/  IMAD.MOV R16, RZ, RZ, -R9 ;  /* 0x000000ffff107224 */ /* 0x002fc800078e0a09 */
[----:B------:R-:W-:-:S04]  /*01c0*/  IMAD R13, R16, R7, RZ ;  /* 0x00000007100d7224 */ /* 0x000fc800078e02ff */
[----:B------:R-:W-:-:S06]  /*01d0*/  IMAD.HI.U32 R8, R9, R13, R8 ;  /* 0x0000000d09087227 */ /* 0x000fcc00078e0008 */
[----:B------:R-:W-:-:S04]  /*01e0*/  IMAD.HI.U32 R9, R8, R14, RZ ;  /* 0x0000000e08097227 */ /* 0x000fc800078e00ff */
[----:B------:R-:W-:Y:S01]  /*01f0*/  IMAD.HI.U32 R13, R8, R15, RZ ;  /* 0x0000000f080d7227 */ /* 0x000fe200078e00ff */
[----:B------:R-:W-:-:S03]  /*0200*/  IADD3 R9, PT, PT, -R9, RZ, RZ ;  /* 0x000000ff09097210 */ /* 0x000fc60007ffe1ff */
[----:B------:R-:W-:-:S04]  /*0210*/  IMAD.HI.U32 R8, R8, R17, RZ ;  /* 0x0000001108087227 */ /* 0x000fc800078e00ff */
[----:B------:R-:W-:Y:S02]  /*0220*/  IMAD.MOV R16, RZ, RZ, -R13 ;  /* 0x000000ffff107224 */ /* 0x000fe400078e0a0d */
[----:B------:R-:W-:Y:S02]  /*0230*/  IMAD.MOV R18, RZ, RZ, -R8 ;  /* 0x000000ffff127224 */ /* 0x000fe400078e0a08 */
[C---:B------:R-:W-:Y:S02]  /*0240*/  IMAD R8, R7.reuse, R9, R14 ;  /* 0x0000000907087224 */ /* 0x040fe400078e020e */
[C---:B------:R-:W-:Y:S02]  /*0250*/  IMAD R14, R7.reuse, R16, R15 ;  /* 0x00000010070e7224 */ /* 0x040fe400078e020f */
[C---:B------:R-:W-:Y:S01]  /*0260*/  IMAD R16, R7.reuse, R18, R17 ;  /* 0x0000001207107224 */ /* 0x040fe200078e0211 */
[C---:B------:R-:W-:Y:S02]  /*0270*/  ISETP.GT.U32.AND P0, PT, R7.reuse, R8, PT ;  /* 0x000000080700720c */ /* 0x040fe40003f04070 */
[----:B------:R-:W-:-:S02]  /*0280*/  ISETP.GT.U32.AND P1, PT, R7, R14, PT ;  /* 0x0000000e0700720c */ /* 0x000fc40003f24070 */
[----:B------:R-:W-:-:S09]  /*0290*/  ISETP.GT.U32.AND P2, PT, R7, R16, PT ;  /* 0x000000100700720c */ /* 0x000fd20003f44070 */
[----:B------:R-:W-:Y:S02]  /*02a0*/  @!P0 IADD3 R8, PT, PT, R8, -R7, RZ ;  /* 0x8000000708088210 */ /* 0x000fe40007ffe0ff */
[--C-:B------:R-:W-:Y:S01]  /*02b0*/  @!P1 IMAD.IADD R14, R14, 0x1, -R7.reuse ;  /* 0x000000010e0e9824 */ /* 0x100fe200078e0a07 */
[----:B------:R-:W-:Y:S01]  /*02c0*/  ISETP.GE.AND P1, PT, R11, RZ, PT ;  /* 0x000000ff0b00720c */ /* 0x000fe20003f26270 */
[----:B------:R-:W-:Y:S01]  /*02d0*/  @!P2 IMAD.IADD R16, R16, 0x1, -R7 ;  /* 0x000000011010a824 */ /* 0x000fe200078e0a07 */
[C---:B------:R-:W-:Y:S02]  /*02e0*/  ISETP.GT.U32.AND P3, PT, R7.reuse, R8, PT ;  /* 0x000000080700720c */ /* 0x040fe40003f64070 */
[C---:B------:R-:W-:Y:S02]  /*02f0*/  ISETP.GT.U32.AND P4, PT, R7.reuse, R14, PT ;  /* 0x0000000e0700720c */ /* 0x040fe40003f84070 */
[----:B------:R-:W-:Y:S02]  /*0300*/  ISETP.GT.U32.AND P5, PT, R7, R16, PT ;  /* 0x000000100700720c */ /* 0x000fe40003fa4070 */
[----:B------:R-:W-:-:S02]  /*0310*/  ISETP.GE.AND P0, PT, R10, RZ, PT ;  /* 0x000000ff0a00720c */ /* 0x000fc40003f06270 */
[----:B------:R-:W-:-:S05]  /*0320*/  ISETP.GE.AND P2, PT, R12, RZ, PT ;  /* 0x000000ff0c00720c */ /* 0x000fca0003f46270 */
[----:B------:R-:W-:Y:S02]  /*0330*/  @!P3 IADD3 R8, PT, PT, R8, -R7, RZ ;  /* 0x800000070808b210 */ /* 0x000fe40007ffe0ff */
[--C-:B------:R-:W-:Y:S01]  /*0340*/  @!P4 IMAD.IADD R14, R14, 0x1, -R7.reuse ;  /* 0x000000010e0ec824 */ /* 0x100fe200078e0a07 */
[----:B------:R-:W-:Y:S01]  /*0350*/  ISETP.NE.AND P3, PT, R6, RZ, PT ;  /* 0x000000ff0600720c */ /* 0x000fe20003f65270 */
[----:B------:R-:W-:Y:S01]  /*0360*/  @!P5 IMAD.IADD R16, R16, 0x1, -R7 ;  /* 0x000000011010d824 */ /* 0x000fe200078e0a07 */
[----:B------:R-:W-:Y:S01]  /*0370*/  LOP3.LUT R7, RZ, R6, RZ, 0x33, !PT ;  /* 0x00000006ff077212 */ /* 0x000fe200078e33ff */
[----:B------:R-:W-:Y:S01]  /*0380*/  @!P1 IMAD.MOV R14, RZ, RZ, -R14 ;  /* 0x000000ffff0e9224 */ /* 0x000fe200078e0a0e */
[----:B------:R-:W-:Y:S02]  /*0390*/  @!P0 IADD3 R8, PT, PT, -R8, RZ, RZ ;  /* 0x000000ff08088210 */ /* 0x000fe40007ffe1ff */
[----:B------:R-:W-:Y:S02]  /*03a0*/  @!P2 IADD3 R16, PT, PT, -R16, RZ, RZ ;  /* 0x000000ff1010a210 */ /* 0x000fe40007ffe1ff */
[----:B------:R-:W-:-:S02]  /*03b0*/  SEL R8, R7, R8, !P3 ;  /* 0x0000000807087207 */ /* 0x000fc40005800000 */
[C---:B------:R-:W-:Y:S02]  /*03c0*/  SEL R14, R7.reuse, R14, !P3 ;  /* 0x0000000e070e7207 */ /* 0x040fe40005800000 */
[----:B------:R-:W-:Y:S02]  /*03d0*/  SEL R7, R7, R16, !P3 ;  /* 0x0000001007077207 */ /* 0x000fe40005800000 */
[----:B------:R-:W-:Y:S02]  /*03e0*/  I2FP.F32.S32 R8, R8 ;  /* 0x0000000800087245 */ /* 0x000fe40000201400 */
[----:B------:R-:W-:Y:S02]  /*03f0*/  I2FP.F32.S32 R13, R14 ;  /* 0x0000000e000d7245 */ /* 0x000fe40000201400 */
[----:B------:R-:W-:Y:S01]  /*0400*/  I2FP.F32.S32 R7, R7 ;  /* 0x0000000700077245 */ /* 0x000fe20000201400 */
[----:B------:R-:W-:Y:S04]  /*0410*/  STG.E desc[UR4][R2.64+0xc], R8 ;  /* 0x00000c0802007986 */ /* 0x000fe8000c101904 */
[----:B------:R-:W-:Y:S04]  /*0420*/  STG.E desc[UR4][R2.64+0x10], R13 ;  /* 0x0000100d02007986 */ /* 0x000fe8000c101904 */
[----:B------:R-:W-:Y:S01]  /*0430*/  STG.E desc[UR4][R2.64+0x14], R7 ;  /* 0x0000140702007986 */ /* 0x000fe2000c101904 */
[----:B---3--:R-:W-:Y:S01]  /*0440*/  FADD R5, R8, R5 ;  /* 0x0000000508057221 */ /* 0x008fe20000000000 */
[----:B----4-:R-:W-:-:S04]  /*0450*/  FADD R9, R13, R4 ;  /* 0x000000040d097221 */ /* 0x010fc80000000000 */
[----:B------:R-:W-:Y:S01]  /*0460*/  STG.E desc[UR4][R2.64], R5 ;  /* 0x0000000502007986 */ /* 0x000fe2000c101904 */
[----:B-----5:R-:W-:-:S03]  /*0470*/  FADD R11, R7, R0 ;  /* 0x00000000070b7221 */ /* 0x020fc60000000000 */
[----:B------:R-:W-:Y:S04]  /*0480*/  STG.E desc[UR4][R2.64+0x4], R9 ;  /* 0x0000040902007986 */ /* 0x000fe8000c101904 */
[----:B------:R-:W-:Y:S01]  /*0490*/  STG.E desc[UR4][R2.64+0x8], R11 ;  /* 0x0000080b02007986 */ /* 0x000fe2000c101904 */
[----:B------:R-:W-:Y:S05]  /*04a0*/  EXIT ;  /* 0x000000000000794d */ /* 0x000fea0003800000 */
.L_x_0:
[----:B------:R-:W-:-:S00]  /*04b0*/  BRA `(.L_x_0) ;  /* 0xfffffffc00fc7947 */ /* 0x000fc0000383ffff */
[----:B------:R-:W-:-:S00]  /*04c0*/  NOP ;  /* 0x0000000000007918 */ /* 0x000fc00000000000 */
        /* <DEDUP_REMOVED lines=11> */
.L_x_1:


//--------------------- .nv.shared.reserved.0     --------------------------
	.section	.nv.shared.reserved.0,"aw",@nobits
	.weak		__nv_reservedSMEM_offset_0_alias
	.size		__nv_reservedSMEM_offset_0_alias, 0, 64
	.other		__nv_reservedSMEM_offset_0_alias,@"STO_CUDA_RESERVED_SHARED STV_DEFAULT"
__nv_reservedSMEM_offset_0_alias:
	.zero		0
	.zero		64


//--------------------- .nv.constant0._Z8timeStepP8particleii --------------------------
	.section	.nv.constant0._Z8timeStepP8particleii,"a",@progbits
	.sectionflags	@""
	.align	4
.nv.constant0._Z8timeStepP8particleii:
	.zero		912


//--------------------- SYMBOLS --------------------------

	.type		.nv.reservedSmem.offset0,@object
	.size		.nv.reservedSmem.offset0,0x4
